	.headerflags	@"EF_CUDA_TEXMODE_UNIFIED EF_CUDA_64BIT_ADDRESS EF_CUDA_ACCELERATORS EF_CUDA_SM90 EF_CUDA_VIRTUAL_SM(EF_CUDA_SM90)"
	.elftype	@"ET_EXEC"


//--------------------- .nv.info                  --------------------------
	.section	.nv.info,"",@"SHT_CUDA_INFO"
	.align	4


	//----- nvinfo : EIATTR_REGCOUNT
	.align		4
        /*0000*/ 	.byte	0x04, 0x2f
        /*0002*/ 	.short	(.L_1 - .L_0)
	.align		4
.L_0:
        /*0004*/ 	.word	index@(triton_poi_fused__to_copy_add_arange_clamp_mul_sub_16)
        /*0008*/ 	.word	0x0000000a


	//----- nvinfo : EIATTR_MIN_STACK_SIZE
	.align		4
.L_1:
        /*000c*/ 	.byte	0x04, 0x12
        /*000e*/ 	.short	(.L_3 - .L_2)
	.align		4
.L_2:
        /*0010*/ 	.word	index@(triton_poi_fused__to_copy_add_arange_clamp_mul_sub_16)
        /*0014*/ 	.word	0x00000000


	//----- nvinfo : EIATTR_FRAME_SIZE
	.align		4
.L_3:
        /*0018*/ 	.byte	0x04, 0x11
        /*001a*/ 	.short	(.L_5 - .L_4)
	.align		4
.L_4:
        /*001c*/ 	.word	index@(triton_poi_fused__to_copy_add_arange_clamp_mul_sub_16)
        /*0020*/ 	.word	0x00000000


	//----- nvinfo : EIATTR_MIN_STACK_SIZE
	.align		4
.L_5:
        /*0024*/ 	.byte	0x04, 0x12
        /*0026*/ 	.short	(.L_7 - .L_6)
	.align		4
.L_6:
        /*0028*/ 	.word	index@(triton_poi_fused__to_copy_add_arange_clamp_mul_sub_16)
        /*002c*/ 	.word	0x00000000
.L_7:


//--------------------- .nv.info.triton_poi_fused__to_copy_add_arange_clamp_mul_sub_16 --------------------------
	.section	.nv.info.triton_poi_fused__to_copy_add_arange_clamp_mul_sub_16,"",@"SHT_CUDA_INFO"
	.sectionflags	@""
	.align	4


	//----- nvinfo : EIATTR_CUDA_API_VERSION
	.align		4
        /*0000*/ 	.byte	0x04, 0x37
        /*0002*/ 	.short	(.L_9 - .L_8)
.L_8:
        /*0004*/ 	.word	0x0000007c


	//----- nvinfo : EIATTR_KPARAM_INFO
	.align		4
.L_9:
        /*0008*/ 	.byte	0x04, 0x17
        /*000a*/ 	.short	(.L_11 - .L_10)
.L_10:
        /*000c*/ 	.word	0x00000000
        /*0010*/ 	.short	0x0001
        /*0012*/ 	.short	0x0008
        /*0014*/ 	.byte	0x00, 0xf0, 0x11, 0x00


	//----- nvinfo : EIATTR_KPARAM_INFO
	.align		4
.L_11:
        /*0018*/ 	.byte	0x04, 0x17
        /*001a*/ 	.short	(.L_13 - .L_12)
.L_12:
        /*001c*/ 	.word	0x00000000
        /*0020*/ 	.short	0x0000
        /*0022*/ 	.short	0x0000
        /*0024*/ 	.byte	0x00, 0xf4, 0x21, 0x00


	//----- nvinfo : EIATTR_SPARSE_MMA_MASK
	.align		4
.L_13:
        /*0028*/ 	.byte	0x03, 0x50
        /*002a*/ 	.short	0x0000


	//----- nvinfo : EIATTR_MAXREG_COUNT
	.align		4
        /*002c*/ 	.byte	0x03, 0x1b
        /*002e*/ 	.short	0x00ff


	//----- nvinfo : EIATTR_EXIT_INSTR_OFFSETS
	.align		4
        /*0030*/ 	.byte	0x04, 0x1c
        /*0032*/ 	.short	(.L_15 - .L_14)


	//   ....[0]....
.L_14:
        /*0034*/ 	.word	0x00000110


	//   ....[1]....
        /*0038*/ 	.word	0x00000140


	//----- nvinfo : EIATTR_REQNTID
	.align		4
.L_15:
        /*003c*/ 	.byte	0x04, 0x10
        /*003e*/ 	.short	(.L_17 - .L_16)
.L_16:
        /*0040*/ 	.word	0x00000020
        /*0044*/ 	.word	0x00000001
        /*0048*/ 	.word	0x00000001


	//----- nvinfo : EIATTR_CBANK_PARAM_SIZE
	.align		4
.L_17:
        /*004c*/ 	.byte	0x03, 0x19
        /*004e*/ 	.short	0x000c


	//----- nvinfo : EIATTR_PARAM_CBANK
	.align		4
        /*0050*/ 	.byte	0x04, 0x0a
        /*0052*/ 	.short	(.L_19 - .L_18)
	.align		4
.L_18:
        /*0054*/ 	.word	index@(.nv.constant0.triton_poi_fused__to_copy_add_arange_clamp_mul_sub_16)
        /*0058*/ 	.short	0x0210
        /*005a*/ 	.short	0x000c


	//----- nvinfo : EIATTR_SW_WAR
	.align		4
.L_19:
        /*005c*/ 	.byte	0x04, 0x36
        /*005e*/ 	.short	(.L_21 - .L_20)
.L_20:
        /*0060*/ 	.word	0x00000008
.L_21:


//--------------------- .nv.callgraph             --------------------------
	.section	.nv.callgraph,"",@"SHT_CUDA_CALLGRAPH"
	.align	4
	.sectionentsize	8
	.align		4
        /*0000*/ 	.word	0x00000000
	.align		4
        /*0004*/ 	.word	0xffffffff
	.align		4
        /*0008*/ 	.word	0x00000000
	.align		4
        /*000c*/ 	.word	0xfffffffe
	.align		4
        /*0010*/ 	.word	0x00000000
	.align		4
        /*0014*/ 	.word	0xfffffffd
	.align		4
        /*0018*/ 	.word	0x00000000
	.align		4
        /*001c*/ 	.word	0xfffffffc


//--------------------- .text.triton_poi_fused__to_copy_add_arange_clamp_mul_sub_16 --------------------------
	.section	.text.triton_poi_fused__to_copy_add_arange_clamp_mul_sub_16,"ax",@progbits
	.align	128
        .global         triton_poi_fused__to_copy_add_arange_clamp_mul_sub_16
        .type           triton_poi_fused__to_copy_add_arange_clamp_mul_sub_16,@function
        .size           triton_poi_fused__to_copy_add_arange_clamp_mul_sub_16,(.L_x_1 - triton_poi_fused__to_copy_add_arange_clamp_mul_sub_16)
        .other          triton_poi_fused__to_copy_add_arange_clamp_mul_sub_16,@"STO_CUDA_ENTRY STV_DEFAULT"
triton_poi_fused__to_copy_add_arange_clamp_mul_sub_16:
.text.triton_poi_fused__to_copy_add_arange_clamp_mul_sub_16:
[----:B------:R-:W0:Y:S02]  /*0000*/  LDC R1, c[0x0][0x28] ;  /* 0x00000a00ff017b82 */ /* 0x000e240000000800 */
[----:B------:R-:W1:Y:S01]  /*0010*/  S2R R6, SR_TID.X ;  /* 0x0000000000067919 */ /* 0x000e620000002100 */
[----:B------:R-:W-:Y:S01]  /*0020*/  IMAD.MOV.U32 R3, RZ, RZ, 0x3f000000 ;  /* 0x3f000000ff037424 */ /* 0x000fe200078e00ff */
[----:B------:R-:W2:Y:S01]  /*0030*/  S2R R5, SR_CTAID.X ;  /* 0x0000000000057919 */ /* 0x000ea20000002500 */
[C---:B-1----:R-:W-:Y:S02]  /*0040*/  LOP3.LUT R0, R6.reuse, 0x3, RZ, 0xc0, !PT ;  /* 0x0000000306007812 */ /* 0x042fe400078ec0ff */
[----:B------:R-:W-:-:S03]  /*0050*/  LOP3.LUT P0, RZ, R6, 0x1c, RZ, 0xc0, !PT ;  /* 0x0000001c06ff7812 */ /* 0x000fc6000780c0ff */
[----:B--2---:R-:W-:-:S05]  /*0060*/  IMAD R5, R5, 0x4, R0 ;  /* 0x0000000405057824 */ /* 0x004fca00078e0200 */
[----:B------:R-:W-:Y:S02]  /*0070*/  I2FP.F32.S32 R0, R5 ;  /* 0x0000000500007245 */ /* 0x000fe40000201400 */
[----:B------:R-:W-:-:S03]  /*0080*/  ISETP.LT.AND P0, PT, R5, 0x4, !P0 ;  /* 0x000000040500780c */ /* 0x000fc60004701270 */
[----:B------:R-:W-:-:S04]  /*0090*/  FADD R0, R0, 0.5 ;  /* 0x3f00000000007421 */ /* 0x000fc80000000000 */
[----:B------:R-:W-:Y:S02]  /*00a0*/  FFMA R0, R0, R3, -0.5 ;  /* 0xbf00000000007423 */ /* 0x000fe40000000003 */
[----:B------:R-:W1:Y:S03]  /*00b0*/  LDC.64 R2, c[0x0][0x210] ;  /* 0x00008400ff027b82 */ /* 0x000e660000000a00 */
[----:B------:R-:W-:-:S04]  /*00c0*/  FMNMX R0, RZ, R0, !PT ;  /* 0x00000000ff007209 */ /* 0x000fc80007800000 */
[----:B------:R-:W2:Y:S02]  /*00d0*/  F2I.TRUNC.NTZ R4, R0 ;  /* 0x0000000000047305 */ /* 0x000ea4000020f100 */
[----:B--2---:R-:W-:Y:S01]  /*00e0*/  I2FP.F32.S32 R7, R4 ;  /* 0x0000000400077245 */ /* 0x004fe20000201400 */
[----:B-1----:R-:W-:-:S04]  /*00f0*/  IMAD.WIDE R2, R5, 0x4, R2 ;  /* 0x0000000405027825 */ /* 0x002fc800078e0202 */
[----:B------:R-:W-:Y:S01]  /*0100*/  FADD.SAT R7, R0, -R7 ;  /* 0x8000000700077221 */ /* 0x000fe20000002000 */
[----:B------:R-:W-:Y:S06]  /*0110*/  @!P0 EXIT ;  /* 0x000000000000894d */ /* 0x000fec0003800000 */
[----:B------:R-:W-:Y:S02]  /*0120*/  ULDC.64 UR4, c[0x0][0x208] ;  /* 0x0000820000047ab9 */ /* 0x000fe40000000a00 */
[----:B------:R-:W-:Y:S01]  /*0130*/  STG.E desc[UR4][R2.64], R7 ;  /* 0x0000000702007986 */ /* 0x000fe2000c101904 */
[----:B------:R-:W-:Y:S05]  /*0140*/  EXIT ;  /* 0x000000000000794d */ /* 0x000fea0003800000 */
.L_x_0:
[----:B------:R-:W-:-:S00]  /*0150*/  BRA `(.L_x_0) ;  /* 0xfffffffc00fc7947 */ /* 0x000fc0000383ffff */
[----:B------:R-:W-:-:S00]  /*0160*/  NOP ;  /* 0x0000000000007918 */ /* 0x000fc00000000000 */
        /* <DEDUP_REMOVED lines=9> */
.L_x_1:


//--------------------- .nv.constant0.triton_poi_fused__to_copy_add_arange_clamp_mul_sub_16 --------------------------
	.section	.nv.constant0.triton_poi_fused__to_copy_add_arange_clamp_mul_sub_16,"a",@progbits
	.sectionflags	@""
	.align	4
.nv.constant0.triton_poi_fused__to_copy_add_arange_clamp_mul_sub_16:
	.zero		540
